	.headerflags	@"EF_CUDA_TEXMODE_UNIFIED EF_CUDA_64BIT_ADDRESS EF_CUDA_ACCELERATORS EF_CUDA_SM90 EF_CUDA_VIRTUAL_SM(EF_CUDA_SM90)"
	.elftype	@"ET_EXEC"


//--------------------- .nv.info                  --------------------------
	.section	.nv.info,"",@"SHT_CUDA_INFO"
	.align	4


	//----- nvinfo : EIATTR_REGCOUNT
	.align		4
        /*0000*/ 	.byte	0x04, 0x2f
        /*0002*/ 	.short	(.L_1 - .L_0)
	.align		4
.L_0:
        /*0004*/ 	.word	index@(triton_poi_fused_6)
        /*0008*/ 	.word	0x0000001e


	//----- nvinfo : EIATTR_MIN_STACK_SIZE
	.align		4
.L_1:
        /*000c*/ 	.byte	0x04, 0x12
        /*000e*/ 	.short	(.L_3 - .L_2)
	.align		4
.L_2:
        /*0010*/ 	.word	index@(triton_poi_fused_6)
        /*0014*/ 	.word	0x00000000


	//----- nvinfo : EIATTR_FRAME_SIZE
	.align		4
.L_3:
        /*0018*/ 	.byte	0x04, 0x11
        /*001a*/ 	.short	(.L_5 - .L_4)
	.align		4
.L_4:
        /*001c*/ 	.word	index@(triton_poi_fused_6)
        /*0020*/ 	.word	0x00000000


	//----- nvinfo : EIATTR_MIN_STACK_SIZE
	.align		4
.L_5:
        /*0024*/ 	.byte	0x04, 0x12
        /*0026*/ 	.short	(.L_7 - .L_6)
	.align		4
.L_6:
        /*0028*/ 	.word	index@(triton_poi_fused_6)
        /*002c*/ 	.word	0x00000000
.L_7:


//--------------------- .nv.info.triton_poi_fused_6 --------------------------
	.section	.nv.info.triton_poi_fused_6,"",@"SHT_CUDA_INFO"
	.sectionflags	@""
	.align	4


	//----- nvinfo : EIATTR_CUDA_API_VERSION
	.align		4
        /*0000*/ 	.byte	0x04, 0x37
        /*0002*/ 	.short	(.L_9 - .L_8)
.L_8:
        /*0004*/ 	.word	0x0000007c


	//----- nvinfo : EIATTR_KPARAM_INFO
	.align		4
.L_9:
        /*0008*/ 	.byte	0x04, 0x17
        /*000a*/ 	.short	(.L_11 - .L_10)
.L_10:
        /*000c*/ 	.word	0x00000000
        /*0010*/ 	.short	0x0003
        /*0012*/ 	.short	0x0014
        /*0014*/ 	.byte	0x00, 0xf0, 0x11, 0x00


	//----- nvinfo : EIATTR_KPARAM_INFO
	.align		4
.L_11:
        /*0018*/ 	.byte	0x04, 0x17
        /*001a*/ 	.short	(.L_13 - .L_12)
.L_12:
        /*001c*/ 	.word	0x00000000
        /*0020*/ 	.short	0x0002
        /*0022*/ 	.short	0x0010
        /*0024*/ 	.byte	0x00, 0xf0, 0x11, 0x00


	//----- nvinfo : EIATTR_KPARAM_INFO
	.align		4
.L_13:
        /*0028*/ 	.byte	0x04, 0x17
        /*002a*/ 	.short	(.L_15 - .L_14)
.L_14:
        /*002c*/ 	.word	0x00000000
        /*0030*/ 	.short	0x0001
        /*0032*/ 	.short	0x0008
        /*0034*/ 	.byte	0x00, 0xf4, 0x21, 0x00


	//----- nvinfo : EIATTR_KPARAM_INFO
	.align		4
.L_15:
        /*0038*/ 	.byte	0x04, 0x17
        /*003a*/ 	.short	(.L_17 - .L_16)
.L_16:
        /*003c*/ 	.word	0x00000000
        /*0040*/ 	.short	0x0000
        /*0042*/ 	.short	0x0000
        /*0044*/ 	.byte	0x00, 0xf4, 0x21, 0x00


	//----- nvinfo : EIATTR_SPARSE_MMA_MASK
	.align		4
.L_17:
        /*0048*/ 	.byte	0x03, 0x50
        /*004a*/ 	.short	0x0000


	//----- nvinfo : EIATTR_MAXREG_COUNT
	.align		4
        /*004c*/ 	.byte	0x03, 0x1b
        /*004e*/ 	.short	0x00ff


	//----- nvinfo : EIATTR_EXIT_INSTR_OFFSETS
	.align		4
        /*0050*/ 	.byte	0x04, 0x1c
        /*0052*/ 	.short	(.L_19 - .L_18)


	//   ....[0]....
.L_18:
        /*0054*/ 	.word	0x000006c0


	//   ....[1]....
        /*0058*/ 	.word	0x00000710


	//----- nvinfo : EIATTR_REQNTID
	.align		4
.L_19:
        /*005c*/ 	.byte	0x04, 0x10
        /*005e*/ 	.short	(.L_21 - .L_20)
.L_20:
        /*0060*/ 	.word	0x00000080
        /*0064*/ 	.word	0x00000001
        /*0068*/ 	.word	0x00000001


	//----- nvinfo : EIATTR_CBANK_PARAM_SIZE
	.align		4
.L_21:
        /*006c*/ 	.byte	0x03, 0x19
        /*006e*/ 	.short	0x0018


	//----- nvinfo : EIATTR_PARAM_CBANK
	.align		4
        /*0070*/ 	.byte	0x04, 0x0a
        /*0072*/ 	.short	(.L_23 - .L_22)
	.align		4
.L_22:
        /*0074*/ 	.word	index@(.nv.constant0.triton_poi_fused_6)
        /*0078*/ 	.short	0x0210
        /*007a*/ 	.short	0x0018


	//----- nvinfo : EIATTR_SW_WAR
	.align		4
.L_23:
        /*007c*/ 	.byte	0x04, 0x36
        /*007e*/ 	.short	(.L_25 - .L_24)
.L_24:
        /*0080*/ 	.word	0x00000008
.L_25:


//--------------------- .nv.callgraph             --------------------------
	.section	.nv.callgraph,"",@"SHT_CUDA_CALLGRAPH"
	.align	4
	.sectionentsize	8
	.align		4
        /*0000*/ 	.word	0x00000000
	.align		4
        /*0004*/ 	.word	0xffffffff
	.align		4
        /*0008*/ 	.word	0x00000000
	.align		4
        /*000c*/ 	.word	0xfffffffe
	.align		4
        /*0010*/ 	.word	0x00000000
	.align		4
        /*0014*/ 	.word	0xfffffffd
	.align		4
        /*0018*/ 	.word	0x00000000
	.align		4
        /*001c*/ 	.word	0xfffffffc


//--------------------- .text.triton_poi_fused_6  --------------------------
	.section	.text.triton_poi_fused_6,"ax",@progbits
	.sectionflags	@"SHF_BARRIERS=1"
	.align	128
        .global         triton_poi_fused_6
        .type           triton_poi_fused_6,@function
        .size           triton_poi_fused_6,(.L_x_1 - triton_poi_fused_6)
        .other          triton_poi_fused_6,@"STO_CUDA_ENTRY STV_DEFAULT"
triton_poi_fused_6:
.text.triton_poi_fused_6:
[----:B------:R-:W0:Y:S01]  /*0000*/  LDC R1, c[0x0][0x28] ;  /* 0x00000a00ff017b82 */ /* 0x000e220000000800 */
[----:B------:R-:W1:Y:S07]  /*0010*/  S2R R19, SR_CTAID.Z ;  /* 0x0000000000137919 */ /* 0x000e6e0000002700 */
[----:B------:R-:W1:Y:S01]  /*0020*/  S2UR UR4, SR_CTAID.Y ;  /* 0x00000000000479c3 */ /* 0x000e620000002600 */
[----:B------:R-:W-:Y:S01]  /*0030*/  IMAD.MOV.U32 R14, RZ, RZ, RZ ;  /* 0x000000ffff0e7224 */ /* 0x000fe200078e00ff */
[----:B------:R-:W-:Y:S01]  /*0040*/  ULDC.64 UR6, c[0x0][0x208] ;  /* 0x0000820000067ab9 */ /* 0x000fe20000000a00 */
[----:B------:R-:W2:Y:S01]  /*0050*/  S2R R15, SR_CTAID.X ;  /* 0x00000000000f7919 */ /* 0x000ea20000002500 */
[----:B------:R-:W3:Y:S04]  /*0060*/  S2R R18, SR_TID.X ;  /* 0x0000000000127919 */ /* 0x000ee80000002100 */
[----:B------:R-:W1:Y:S08]  /*0070*/  LDC R0, c[0x0][0x10] ;  /* 0x00000400ff007b82 */ /* 0x000e700000000800 */
[----:B------:R-:W4:Y:S01]  /*0080*/  LDC.64 R16, c[0x0][0x210] ;  /* 0x00008400ff107b82 */ /* 0x000f220000000a00 */
[----:B-1----:R-:W-:-:S02]  /*0090*/  IMAD R19, R19, R0, UR4 ;  /* 0x0000000413137e24 */ /* 0x002fc4000f8e0200 */
[----:B--2---:R-:W-:Y:S02]  /*00a0*/  IMAD.SHL.U32 R15, R15, 0x10, RZ ;  /* 0x000000100f0f7824 */ /* 0x004fe400078e00ff */
[----:B------:R-:W-:Y:S01]  /*00b0*/  IMAD.SHL.U32 R19, R19, 0x40, RZ ;  /* 0x0000004013137824 */ /* 0x000fe200078e00ff */
[----:B---3--:R-:W-:Y:S02]  /*00c0*/  SHF.R.U32.HI R0, RZ, 0x4, R18 ;  /* 0x00000004ff007819 */ /* 0x008fe40000011612 */
[----:B------:R-:W-:Y:S02]  /*00d0*/  LOP3.LUT R4, R15, 0xf, R18, 0xf8, !PT ;  /* 0x0000000f0f047812 */ /* 0x000fe400078ef812 */
[----:B------:R-:W-:Y:S02]  /*00e0*/  SGXT.U32 R0, R0, 0x3 ;  /* 0x000000030000781a */ /* 0x000fe40000000000 */
[----:B------:R-:W-:Y:S02]  /*00f0*/  ISETP.GE.AND P0, PT, R4, 0x9, PT ;  /* 0x000000090400780c */ /* 0x000fe40003f06270 */
[----:B------:R-:W-:-:S02]  /*0100*/  LOP3.LUT R3, R19, 0x8, R0, 0xfe, !PT ;  /* 0x0000000813037812 */ /* 0x000fc400078efe00 */
[----:B------:R-:W-:Y:S02]  /*0110*/  LOP3.LUT R2, R19, R0, RZ, 0xfc, !PT ;  /* 0x0000000013027212 */ /* 0x000fe400078efcff */
[C---:B------:R-:W-:Y:S01]  /*0120*/  ISETP.LT.AND P2, PT, R3.reuse, 0x10000, !P0 ;  /* 0x000100000300780c */ /* 0x040fe20004741270 */
[--C-:B------:R-:W-:Y:S01]  /*0130*/  IMAD R3, R3, 0x9, R4.reuse ;  /* 0x0000000903037824 */ /* 0x100fe200078e0204 */
[----:B------:R-:W-:Y:S01]  /*0140*/  LOP3.LUT R6, R19, 0x10, R0, 0xfe, !PT ;  /* 0x0000001013067812 */ /* 0x000fe200078efe00 */
[C---:B------:R-:W-:Y:S01]  /*0150*/  IMAD R5, R2.reuse, 0x9, R4 ;  /* 0x0000000902057824 */ /* 0x040fe200078e0204 */
[----:B------:R-:W-:Y:S02]  /*0160*/  LOP3.LUT R7, R19, 0x18, R0, 0xfe, !PT ;  /* 0x0000001813077812 */ /* 0x000fe400078efe00 */
[----:B------:R-:W-:Y:S01]  /*0170*/  ISETP.LT.AND P1, PT, R2, 0x10000, !P0 ;  /* 0x000100000200780c */ /* 0x000fe20004721270 */
[----:B----4-:R-:W-:Y:S01]  /*0180*/  IMAD.WIDE R2, R3, 0x4, R16 ;  /* 0x0000000403027825 */ /* 0x010fe200078e0210 */
[----:B------:R-:W-:-:S02]  /*0190*/  ISETP.LT.AND P6, PT, R6, 0x10000, !P0 ;  /* 0x000100000600780c */ /* 0x000fc400047c1270 */
[----:B------:R-:W-:Y:S02]  /*01a0*/  LOP3.LUT R8, R19, 0x20, R0, 0xfe, !PT ;  /* 0x0000002013087812 */ /* 0x000fe400078efe00 */
[----:B------:R-:W-:Y:S01]  /*01b0*/  ISETP.LT.AND P5, PT, R7, 0x10000, !P0 ;  /* 0x000100000700780c */ /* 0x000fe200047a1270 */
[----:B------:R1:W2:Y:S01]  /*01c0*/  @P2 LDG.E.EL R14, desc[UR6][R2.64] ;  /* 0x00000006020e2981 */ /* 0x0002a2000c2e1900 */
[----:B------:R-:W-:Y:S02]  /*01d0*/  LOP3.LUT R4, R19, 0x28, R0, 0xfe, !PT ;  /* 0x0000002813047812 */ /* 0x000fe400078efe00 */
[----:B------:R-:W-:Y:S02]  /*01e0*/  LOP3.LUT R6, R19, 0x30, R0, 0xfe, !PT ;  /* 0x0000003013067812 */ /* 0x000fe400078efe00 */
[----:B------:R-:W-:Y:S02]  /*01f0*/  LOP3.LUT R7, R19, 0x38, R0, 0xfe, !PT ;  /* 0x0000003813077812 */ /* 0x000fe400078efe00 */
[----:B------:R-:W-:-:S02]  /*0200*/  ISETP.LT.AND P4, PT, R8, 0x10000, !P0 ;  /* 0x000100000800780c */ /* 0x000fc40004781270 */
[----:B------:R-:W-:Y:S02]  /*0210*/  ISETP.LT.AND P3, PT, R4, 0x10000, !P0 ;  /* 0x000100000400780c */ /* 0x000fe40004761270 */
[----:B------:R-:W-:Y:S02]  /*0220*/  ISETP.LT.AND P2, PT, R6, 0x10000, !P0 ;  /* 0x000100000600780c */ /* 0x000fe40004741270 */
[----:B------:R-:W-:Y:S01]  /*0230*/  ISETP.LT.AND P0, PT, R7, 0x10000, !P0 ;  /* 0x000100000700780c */ /* 0x000fe20004701270 */
[C---:B------:R-:W-:Y:S02]  /*0240*/  VIADD R7, R5.reuse, 0x90 ;  /* 0x0000009005077836 */ /* 0x040fe40000000000 */
[C---:B------:R-:W-:Y:S02]  /*0250*/  VIADD R9, R5.reuse, 0xd8 ;  /* 0x000000d805097836 */ /* 0x040fe40000000000 */
[C---:B------:R-:W-:Y:S02]  /*0260*/  VIADD R11, R5.reuse, 0x120 ;  /* 0x00000120050b7836 */ /* 0x040fe40000000000 */
[----:B------:R-:W-:-:S02]  /*0270*/  VIADD R13, R5, 0x168 ;  /* 0x00000168050d7836 */ /* 0x000fc40000000000 */
[C---:B------:R-:W-:Y:S02]  /*0280*/  VIADD R23, R5.reuse, 0x1b0 ;  /* 0x000001b005177836 */ /* 0x040fe40000000000 */
[C---:B------:R-:W-:Y:S02]  /*0290*/  VIADD R25, R5.reuse, 0x1f8 ;  /* 0x000001f805197836 */ /* 0x040fe40000000000 */
[----:B-1----:R-:W-:-:S04]  /*02a0*/  IMAD.WIDE R2, R5, 0x4, R16 ;  /* 0x0000000405027825 */ /* 0x002fc800078e0210 */
[----:B------:R-:W-:-:S04]  /*02b0*/  IMAD.WIDE R4, R7, 0x4, R16 ;  /* 0x0000000407047825 */ /* 0x000fc800078e0210 */
[----:B------:R-:W-:-:S04]  /*02c0*/  IMAD.WIDE R6, R9, 0x4, R16 ;  /* 0x0000000409067825 */ /* 0x000fc800078e0210 */
[----:B------:R-:W-:Y:S01]  /*02d0*/  IMAD.WIDE R8, R11, 0x4, R16 ;  /* 0x000000040b087825 */ /* 0x000fe200078e0210 */
[----:B------:R-:W-:-:S03]  /*02e0*/  CS2R R20, SRZ ;  /* 0x0000000000147805 */ /* 0x000fc6000001ff00 */
[----:B------:R-:W-:-:S03]  /*02f0*/  IMAD.WIDE R10, R13, 0x4, R16 ;  /* 0x000000040d0a7825 */ /* 0x000fc600078e0210 */
[----:B------:R1:W3:Y:S01]  /*0300*/  @P6 LDG.E.EL R20, desc[UR6][R4.64] ;  /* 0x0000000604146981 */ /* 0x0002e2000c2e1900 */
[--C-:B------:R-:W-:Y:S01]  /*0310*/  IMAD.WIDE R12, R23, 0x4, R16.reuse ;  /* 0x00000004170c7825 */ /* 0x100fe200078e0210 */
[----:B------:R-:W-:Y:S02]  /*0320*/  CS2R R22, SRZ ;  /* 0x0000000000167805 */ /* 0x000fe4000001ff00 */
[----:B------:R-:W4:Y:S01]  /*0330*/  @P5 LDG.E.EL R21, desc[UR6][R6.64] ;  /* 0x0000000606155981 */ /* 0x000f22000c2e1900 */
[----:B------:R-:W-:Y:S01]  /*0340*/  IMAD.WIDE R16, R25, 0x4, R16 ;  /* 0x0000000419107825 */ /* 0x000fe200078e0210 */
[----:B------:R-:W-:Y:S02]  /*0350*/  CS2R R24, SRZ ;  /* 0x0000000000187805 */ /* 0x000fe4000001ff00 */
[----:B------:R-:W5:Y:S01]  /*0360*/  @P4 LDG.E.EL R22, desc[UR6][R8.64] ;  /* 0x0000000608164981 */ /* 0x000f62000c2e1900 */
[----:B------:R-:W-:-:S03]  /*0370*/  IMAD.MOV.U32 R26, RZ, RZ, RZ ;  /* 0x000000ffff1a7224 */ /* 0x000fc600078e00ff */
[----:B------:R-:W5:Y:S04]  /*0380*/  @P3 LDG.E.EL R24, desc[UR6][R10.64] ;  /* 0x000000060a183981 */ /* 0x000f68000c2e1900 */
[----:B------:R1:W5:Y:S04]  /*0390*/  @P2 LDG.E.EL R23, desc[UR6][R12.64] ;  /* 0x000000060c172981 */ /* 0x000368000c2e1900 */
[----:B------:R1:W5:Y:S04]  /*03a0*/  @P1 LDG.E.EL R25, desc[UR6][R2.64] ;  /* 0x0000000602191981 */ /* 0x000368000c2e1900 */
[----:B------:R-:W5:Y:S01]  /*03b0*/  @P0 LDG.E.EL R26, desc[UR6][R16.64] ;  /* 0x00000006101a0981 */ /* 0x000f62000c2e1900 */
[----:B------:R-:W1:Y:S01]  /*03c0*/  S2R R27, SR_TID.X ;  /* 0x00000000001b7919 */ /* 0x000e620000002100 */
[----:B------:R-:W1:Y:S01]  /*03d0*/  S2UR UR5, SR_CgaCtaId ;  /* 0x00000000000579c3 */ /* 0x000e620000008800 */
[----:B------:R-:W-:-:S02]  /*03e0*/  UMOV UR4, 0x400 ;  /* 0x0000040000047882 */ /* 0x000fc40000000000 */
[----:B01----:R-:W-:Y:S01]  /*03f0*/  UPRMT UR4, UR5, 0x654, UR4 ;  /* 0x0000065405047896 */ /* 0x003fe20008000004 */
[----:B------:R-:W-:Y:S01]  /*0400*/  IMAD.SHL.U32 R4, R27, 0x40, RZ ;  /* 0x000000401b047824 */ /* 0x000fe200078e00ff */
[----:B------:R-:W-:-:S04]  /*0410*/  SHF.R.U32.HI R5, RZ, 0x4, R27 ;  /* 0x00000004ff057819 */ /* 0x000fc8000001161b */
[----:B------:R-:W-:Y:S02]  /*0420*/  SGXT.U32 R5, R5, 0x3 ;  /* 0x000000030505781a */ /* 0x000fe40000000000 */
[----:B------:R-:W-:-:S04]  /*0430*/  LOP3.LUT R4, R4, 0x3c0, RZ, 0xc0, !PT ;  /* 0x000003c004047812 */ /* 0x000fc800078ec0ff */
[C---:B------:R-:W-:Y:S02]  /*0440*/  LOP3.LUT R5, R4.reuse, R5, RZ, 0xfc, !PT ;  /* 0x0000000504057212 */ /* 0x040fe400078efcff */
[----:B------:R-:W-:-:S05]  /*0450*/  LEA.HI R4, R4, UR4, RZ, 0x1e ;  /* 0x0000000404047c11 */ /* 0x000fca000f8ff0ff */
[----:B------:R-:W-:Y:S01]  /*0460*/  IMAD R13, R5, 0x4, R4 ;  /* 0x00000004050d7824 */ /* 0x000fe200078e0204 */
[C---:B------:R-:W-:Y:S01]  /*0470*/  LOP3.LUT R2, R27.reuse, 0x70, RZ, 0xc0, !PT ;  /* 0x000000701b027812 */ /* 0x040fe200078ec0ff */
[----:B------:R-:W-:-:S04]  /*0480*/  IMAD.SHL.U32 R8, R27, 0x4, RZ ;  /* 0x000000041b087824 */ /* 0x000fc800078e00ff */
[----:B------:R-:W-:Y:S01]  /*0490*/  VIADD R3, R2, UR4 ;  /* 0x0000000402037c36 */ /* 0x000fe20008000000 */
[----:B------:R-:W-:-:S05]  /*04a0*/  LOP3.LUT R8, R8, 0x1fc, RZ, 0xc0, !PT ;  /* 0x000001fc08087812 */ /* 0x000fca00078ec0ff */
[----:B------:R-:W-:Y:S02]  /*04b0*/  IMAD R4, R8, 0x4, R3 ;  /* 0x0000000408047824 */ /* 0x000fe400078e0203 */
[----:B------:R-:W-:Y:S01]  /*04c0*/  IMAD.SHL.U32 R18, R18, 0x4, RZ ;  /* 0x0000000412127824 */ /* 0x000fe200078e00ff */
[----:B------:R-:W0:Y:S04]  /*04d0*/  LDC.64 R2, c[0x0][0x218] ;  /* 0x00008600ff027b82 */ /* 0x000e280000000a00 */
[----:B------:R-:W-:-:S04]  /*04e0*/  LOP3.LUT R18, R19, 0x3c, R18, 0xf8, !PT ;  /* 0x0000003c13127812 */ /* 0x000fc800078ef812 */
[----:B------:R-:W-:-:S04]  /*04f0*/  SHF.R.S32.HI R9, RZ, 0x1f, R18 ;  /* 0x0000001fff097819 */ /* 0x000fc80000011412 */
[----:B------:R-:W-:-:S04]  /*0500*/  LEA.HI R9, R9, R18, RZ, 0x8 ;  /* 0x0000001209097211 */ /* 0x000fc800078f40ff */
[----:B------:R-:W-:Y:S02]  /*0510*/  LOP3.LUT R11, R9, 0xffffff00, RZ, 0xc0, !PT ;  /* 0xffffff00090b7812 */ /* 0x000fe400078ec0ff */
[----:B------:R-:W-:Y:S02]  /*0520*/  SHF.R.S32.HI R10, RZ, 0x8, R9 ;  /* 0x00000008ff0a7819 */ /* 0x000fe40000011409 */
[C---:B------:R-:W-:Y:S01]  /*0530*/  ISETP.GE.AND P0, PT, R18.reuse, 0x10000, PT ;  /* 0x000100001200780c */ /* 0x040fe20003f06270 */
[----:B------:R-:W-:Y:S01]  /*0540*/  IMAD.IADD R11, R18, 0x1, -R11 ;  /* 0x00000001120b7824 */ /* 0x000fe200078e0a0b */
[----:B------:R-:W-:Y:S02]  /*0550*/  LOP3.LUT R9, R15, R0, RZ, 0xfc, !PT ;  /* 0x000000000f097212 */ /* 0x000fe400078efcff */
[----:B------:R-:W-:Y:S01]  /*0560*/  LOP3.LUT R0, R15, 0x8, R0, 0xfe, !PT ;  /* 0x000000080f007812 */ /* 0x000fe200078efe00 */
[----:B------:R-:W-:Y:S01]  /*0570*/  IMAD R12, R10, 0x900, R11 ;  /* 0x000009000a0c7824 */ /* 0x000fe200078e020b */
[----:B------:R-:W-:-:S02]  /*0580*/  ISETP.LT.AND P1, PT, R9, 0x9, !P0 ;  /* 0x000000090900780c */ /* 0x000fc40004721270 */
[----:B------:R-:W-:Y:S01]  /*0590*/  ISETP.LT.AND P0, PT, R0, 0x9, !P0 ;  /* 0x000000090000780c */ /* 0x000fe20004701270 */
[----:B------:R-:W-:-:S04]  /*05a0*/  IMAD R11, R9, 0x100, R12 ;  /* 0x00000100090b7824 */ /* 0x000fc800078e020c */
[----:B0-----:R-:W-:Y:S01]  /*05b0*/  IMAD.WIDE R10, R11, 0x4, R2 ;  /* 0x000000040b0a7825 */ /* 0x001fe200078e0202 */
[----:B--2---:R-:W-:Y:S04]  /*05c0*/  STS [R13+0x20], R14 ;  /* 0x0000200e0d007388 */ /* 0x004fe80000000800 */
[----:B---3--:R-:W-:Y:S04]  /*05d0*/  STS [R13+0x40], R20 ;  /* 0x000040140d007388 */ /* 0x008fe80000000800 */
[----:B----4-:R-:W-:Y:S04]  /*05e0*/  STS [R13+0x60], R21 ;  /* 0x000060150d007388 */ /* 0x010fe80000000800 */
[----:B-----5:R-:W-:Y:S04]  /*05f0*/  STS [R13+0x80], R22 ;  /* 0x000080160d007388 */ /* 0x020fe80000000800 */
[----:B------:R-:W-:Y:S04]  /*0600*/  STS [R13+0xa0], R24 ;  /* 0x0000a0180d007388 */ /* 0x000fe80000000800 */
[----:B------:R-:W-:Y:S04]  /*0610*/  STS [R13+0xc0], R23 ;  /* 0x0000c0170d007388 */ /* 0x000fe80000000800 */
[----:B------:R-:W-:Y:S04]  /*0620*/  STS [R13], R25 ;  /* 0x000000190d007388 */ /* 0x000fe80000000800 */
[----:B------:R0:W-:Y:S01]  /*0630*/  STS [R13+0xe0], R26 ;  /* 0x0000e01a0d007388 */ /* 0x0001e20000000800 */
[----:B------:R-:W-:Y:S06]  /*0640*/  BAR.SYNC.DEFER_BLOCKING 0x0 ;  /* 0x0000000000007b1d */ /* 0x000fec0000010000 */
[----:B------:R-:W1:Y:S01]  /*0650*/  LDS.128 R4, [R4] ;  /* 0x0000000004047984 */ /* 0x000e620000000c00 */
[----:B0-----:R-:W-:-:S04]  /*0660*/  LOP3.LUT R13, R8, 0x200, RZ, 0xfc, !PT ;  /* 0x00000200080d7812 */ /* 0x001fc800078efcff */
[----:B------:R-:W-:-:S04]  /*0670*/  SHF.R.U32.HI R13, RZ, 0x2, R13 ;  /* 0x00000002ff0d7819 */ /* 0x000fc8000001160d */
[----:B------:R-:W-:-:S05]  /*0680*/  LOP3.LUT R13, R13, 0xf0, RZ, 0xc0, !PT ;  /* 0x000000f00d0d7812 */ /* 0x000fca00078ec0ff */
[----:B------:R-:W-:-:S04]  /*0690*/  VIADD R13, R13, UR4 ;  /* 0x000000040d0d7c36 */ /* 0x000fc80008000000 */
[----:B------:R-:W-:Y:S01]  /*06a0*/  IMAD R13, R8, 0x4, R13 ;  /* 0x00000004080d7824 */ /* 0x000fe200078e020d */
[----:B-1----:R0:W-:Y:S02]  /*06b0*/  @P1 STG.E.128 desc[UR6][R10.64], R4 ;  /* 0x000000040a001986 */ /* 0x0021e4000c101d06 */
[----:B0-----:R-:W-:Y:S05]  /*06c0*/  @!P0 EXIT ;  /* 0x000000000000894d */ /* 0x001fea0003800000 */
[----:B0-----:R-:W0:Y:S01]  /*06d0*/  LDS.128 R8, [R13+0x800] ;  /* 0x000800000d087984 */ /* 0x001e220000000c00 */
[----:B------:R-:W-:-:S04]  /*06e0*/  IMAD R5, R0, 0x100, R12 ;  /* 0x0000010000057824 */ /* 0x000fc800078e020c */
[----:B------:R-:W-:-:S05]  /*06f0*/  IMAD.WIDE R2, R5, 0x4, R2 ;  /* 0x0000000405027825 */ /* 0x000fca00078e0202 */
[----:B0-----:R-:W-:Y:S01]  /*0700*/  STG.E.128 desc[UR6][R2.64], R8 ;  /* 0x0000000802007986 */ /* 0x001fe2000c101d06 */
[----:B------:R-:W-:Y:S05]  /*0710*/  EXIT ;  /* 0x000000000000794d */ /* 0x000fea0003800000 */
.L_x_0:
[----:B------:R-:W-:-:S00]  /*0720*/  BRA `(.L_x_0) ;  /* 0xfffffffc00fc7947 */ /* 0x000fc0000383ffff */
[----:B------:R-:W-:-:S00]  /*0730*/  NOP ;  /* 0x0000000000007918 */ /* 0x000fc00000000000 */
        /* <DEDUP_REMOVED lines=12> */
.L_x_1:


//--------------------- .nv.shared.triton_poi_fused_6 --------------------------
	.section	.nv.shared.triton_poi_fused_6,"aw",@nobits
	.sectionflags	@""
	.align	16
	.zero		1024


//--------------------- .nv.constant0.triton_poi_fused_6 --------------------------
	.section	.nv.constant0.triton_poi_fused_6,"a",@progbits
	.sectionflags	@""
	.align	4
.nv.constant0.triton_poi_fused_6:
	.zero		552
